	.headerflags	@"EF_CUDA_TEXMODE_UNIFIED EF_CUDA_64BIT_ADDRESS EF_CUDA_ACCELERATORS EF_CUDA_SM90 EF_CUDA_VIRTUAL_SM(EF_CUDA_SM90)"
	.elftype	@"ET_EXEC"


//--------------------- .nv.info                  --------------------------
	.section	.nv.info,"",@"SHT_CUDA_INFO"
	.align	4


	//----- nvinfo : EIATTR_REGCOUNT
	.align		4
        /*0000*/ 	.byte	0x04, 0x2f
        /*0002*/ 	.short	(.L_1 - .L_0)
	.align		4
.L_0:
        /*0004*/ 	.word	index@(triton_poi_fused_convolution_div_relu_sub_7)
        /*0008*/ 	.word	0x00000020


	//----- nvinfo : EIATTR_MIN_STACK_SIZE
	.align		4
.L_1:
        /*000c*/ 	.byte	0x04, 0x12
        /*000e*/ 	.short	(.L_3 - .L_2)
	.align		4
.L_2:
        /*0010*/ 	.word	index@(triton_poi_fused_convolution_div_relu_sub_7)
        /*0014*/ 	.word	0x00000000


	//----- nvinfo : EIATTR_FRAME_SIZE
	.align		4
.L_3:
        /*0018*/ 	.byte	0x04, 0x11
        /*001a*/ 	.short	(.L_5 - .L_4)
	.align		4
.L_4:
        /*001c*/ 	.word	index@(triton_poi_fused_convolution_div_relu_sub_7)
        /*0020*/ 	.word	0x00000000


	//----- nvinfo : EIATTR_MIN_STACK_SIZE
	.align		4
.L_5:
        /*0024*/ 	.byte	0x04, 0x12
        /*0026*/ 	.short	(.L_7 - .L_6)
	.align		4
.L_6:
        /*0028*/ 	.word	index@(triton_poi_fused_convolution_div_relu_sub_7)
        /*002c*/ 	.word	0x00000000
.L_7:


//--------------------- .nv.info.triton_poi_fused_convolution_div_relu_sub_7 --------------------------
	.section	.nv.info.triton_poi_fused_convolution_div_relu_sub_7,"",@"SHT_CUDA_INFO"
	.sectionflags	@""
	.align	4


	//----- nvinfo : EIATTR_CUDA_API_VERSION
	.align		4
        /*0000*/ 	.byte	0x04, 0x37
        /*0002*/ 	.short	(.L_9 - .L_8)
.L_8:
        /*0004*/ 	.word	0x0000007c


	//----- nvinfo : EIATTR_KPARAM_INFO
	.align		4
.L_9:
        /*0008*/ 	.byte	0x04, 0x17
        /*000a*/ 	.short	(.L_11 - .L_10)
.L_10:
        /*000c*/ 	.word	0x00000000
        /*0010*/ 	.short	0x0004
        /*0012*/ 	.short	0x001c
        /*0014*/ 	.byte	0x00, 0xf0, 0x11, 0x00


	//----- nvinfo : EIATTR_KPARAM_INFO
	.align		4
.L_11:
        /*0018*/ 	.byte	0x04, 0x17
        /*001a*/ 	.short	(.L_13 - .L_12)
.L_12:
        /*001c*/ 	.word	0x00000000
        /*0020*/ 	.short	0x0003
        /*0022*/ 	.short	0x0018
        /*0024*/ 	.byte	0x00, 0xf0, 0x11, 0x00


	//----- nvinfo : EIATTR_KPARAM_INFO
	.align		4
.L_13:
        /*0028*/ 	.byte	0x04, 0x17
        /*002a*/ 	.short	(.L_15 - .L_14)
.L_14:
        /*002c*/ 	.word	0x00000000
        /*0030*/ 	.short	0x0002
        /*0032*/ 	.short	0x0010
        /*0034*/ 	.byte	0x00, 0xf4, 0x21, 0x00


	//----- nvinfo : EIATTR_KPARAM_INFO
	.align		4
.L_15:
        /*0038*/ 	.byte	0x04, 0x17
        /*003a*/ 	.short	(.L_17 - .L_16)
.L_16:
        /*003c*/ 	.word	0x00000000
        /*0040*/ 	.short	0x0001
        /*0042*/ 	.short	0x0008
        /*0044*/ 	.byte	0x00, 0xf4, 0x21, 0x00


	//----- nvinfo : EIATTR_KPARAM_INFO
	.align		4
.L_17:
        /*0048*/ 	.byte	0x04, 0x17
        /*004a*/ 	.short	(.L_19 - .L_18)
.L_18:
        /*004c*/ 	.word	0x00000000
        /*0050*/ 	.short	0x0000
        /*0052*/ 	.short	0x0000
        /*0054*/ 	.byte	0x00, 0xf4, 0x21, 0x00


	//----- nvinfo : EIATTR_SPARSE_MMA_MASK
	.align		4
.L_19:
        /*0058*/ 	.byte	0x03, 0x50
        /*005a*/ 	.short	0x0000


	//----- nvinfo : EIATTR_MAXREG_COUNT
	.align		4
        /*005c*/ 	.byte	0x03, 0x1b
        /*005e*/ 	.short	0x00ff


	//----- nvinfo : EIATTR_EXIT_INSTR_OFFSETS
	.align		4
        /*0060*/ 	.byte	0x04, 0x1c
        /*0062*/ 	.short	(.L_21 - .L_20)


	//   ....[0]....
.L_20:
        /*0064*/ 	.word	0x00000b90


	//   ....[1]....
        /*0068*/ 	.word	0x00000c20


	//----- nvinfo : EIATTR_REQNTID
	.align		4
.L_21:
        /*006c*/ 	.byte	0x04, 0x10
        /*006e*/ 	.short	(.L_23 - .L_22)
.L_22:
        /*0070*/ 	.word	0x00000100
        /*0074*/ 	.word	0x00000001
        /*0078*/ 	.word	0x00000001


	//----- nvinfo : EIATTR_CBANK_PARAM_SIZE
	.align		4
.L_23:
        /*007c*/ 	.byte	0x03, 0x19
        /*007e*/ 	.short	0x0020


	//----- nvinfo : EIATTR_PARAM_CBANK
	.align		4
        /*0080*/ 	.byte	0x04, 0x0a
        /*0082*/ 	.short	(.L_25 - .L_24)
	.align		4
.L_24:
        /*0084*/ 	.word	index@(.nv.constant0.triton_poi_fused_convolution_div_relu_sub_7)
        /*0088*/ 	.short	0x0210
        /*008a*/ 	.short	0x0020


	//----- nvinfo : EIATTR_SW_WAR
	.align		4
.L_25:
        /*008c*/ 	.byte	0x04, 0x36
        /*008e*/ 	.short	(.L_27 - .L_26)
.L_26:
        /*0090*/ 	.word	0x00000008
.L_27:


//--------------------- .nv.callgraph             --------------------------
	.section	.nv.callgraph,"",@"SHT_CUDA_CALLGRAPH"
	.align	4
	.sectionentsize	8
	.align		4
        /*0000*/ 	.word	0x00000000
	.align		4
        /*0004*/ 	.word	0xffffffff
	.align		4
        /*0008*/ 	.word	0x00000000
	.align		4
        /*000c*/ 	.word	0xfffffffe
	.align		4
        /*0010*/ 	.word	0x00000000
	.align		4
        /*0014*/ 	.word	0xfffffffd
	.align		4
        /*0018*/ 	.word	0x00000000
	.align		4
        /*001c*/ 	.word	0xfffffffc


//--------------------- .text.triton_poi_fused_convolution_div_relu_sub_7 --------------------------
	.section	.text.triton_poi_fused_convolution_div_relu_sub_7,"ax",@progbits
	.sectionflags	@"SHF_BARRIERS=1"
	.align	128
        .global         triton_poi_fused_convolution_div_relu_sub_7
        .type           triton_poi_fused_convolution_div_relu_sub_7,@function
        .size           triton_poi_fused_convolution_div_relu_sub_7,(.L_x_1 - triton_poi_fused_convolution_div_relu_sub_7)
        .other          triton_poi_fused_convolution_div_relu_sub_7,@"STO_CUDA_ENTRY STV_DEFAULT"
triton_poi_fused_convolution_div_relu_sub_7:
.text.triton_poi_fused_convolution_div_relu_sub_7:
[----:B------:R-:W0:Y:S01]  /*0000*/  LDC R1, c[0x0][0x28] ;  /* 0x00000a00ff017b82 */ /* 0x000e220000000800 */
[----:B------:R-:W1:Y:S07]  /*0010*/  S2R R27, SR_CTAID.Y ;  /* 0x00000000001b7919 */ /* 0x000e6e0000002600 */
[----:B------:R-:W2:Y:S01]  /*0020*/  LDC.64 R28, c[0x0][0x210] ;  /* 0x00008400ff1c7b82 */ /* 0x000ea20000000a00 */
[----:B------:R-:W-:Y:S01]  /*0030*/  ULDC.64 UR6, c[0x0][0x208] ;  /* 0x0000820000067ab9 */ /* 0x000fe20000000a00 */
[----:B------:R-:W-:Y:S01]  /*0040*/  CS2R R6, SRZ ;  /* 0x0000000000067805 */ /* 0x000fe2000001ff00 */
[----:B------:R-:W3:Y:S01]  /*0050*/  S2R R0, SR_TID.X ;  /* 0x0000000000007919 */ /* 0x000ee20000002100 */
[----:B------:R-:W-:-:S02]  /*0060*/  CS2R R8, SRZ ;  /* 0x0000000000087805 */ /* 0x000fc4000001ff00 */
[----:B------:R-:W-:Y:S01]  /*0070*/  CS2R R10, SRZ ;  /* 0x00000000000a7805 */ /* 0x000fe2000001ff00 */
[----:B------:R-:W4:Y:S01]  /*0080*/  S2R R25, SR_CTAID.X ;  /* 0x0000000000197919 */ /* 0x000f220000002500 */
[----:B-1----:R-:W-:Y:S02]  /*0090*/  IMAD.SHL.U32 R27, R27, 0x10, RZ ;  /* 0x000000101b1b7824 */ /* 0x002fe400078e00ff */
[----:B---3--:R-:W-:Y:S01]  /*00a0*/  IMAD.SHL.U32 R24, R0, 0x4, RZ ;  /* 0x0000000400187824 */ /* 0x008fe200078e00ff */
[----:B------:R-:W-:-:S04]  /*00b0*/  SHF.R.U32.HI R26, RZ, 0x2, R0 ;  /* 0x00000002ff1a7819 */ /* 0x000fc80000011600 */
[----:B------:R-:W-:Y:S02]  /*00c0*/  LOP3.LUT R2, R27, 0xc, R24, 0xf8, !PT ;  /* 0x0000000c1b027812 */ /* 0x000fe400078ef818 */
[----:B------:R-:W-:Y:S02]  /*00d0*/  SGXT.U32 R26, R26, 0x6 ;  /* 0x000000061a1a781a */ /* 0x000fe40000000000 */
[----:B------:R-:W-:Y:S02]  /*00e0*/  SHF.R.S32.HI R3, RZ, 0x1f, R2 ;  /* 0x0000001fff037819 */ /* 0x000fe40000011402 */
[----:B------:R-:W-:Y:S02]  /*00f0*/  ISETP.GE.AND P0, PT, R2, 0x100, PT ;  /* 0x000001000200780c */ /* 0x000fe40003f06270 */
[----:B------:R-:W-:Y:S02]  /*0100*/  LEA.HI R3, R3, R2, RZ, 0x6 ;  /* 0x0000000203037211 */ /* 0x000fe400078f30ff */
[----:B----4-:R-:W-:-:S02]  /*0110*/  PRMT R21, R26, 0x6540, R25 ;  /* 0x000065401a157816 */ /* 0x010fc40000000019 */
[C---:B------:R-:W-:Y:S01]  /*0120*/  LOP3.LUT R23, R3.reuse, 0xffffffc0, RZ, 0xc0, !PT ;  /* 0xffffffc003177812 */ /* 0x040fe200078ec0ff */
[----:B------:R-:W-:-:S04]  /*0130*/  IMAD.SHL.U32 R3, R3, 0x1000, RZ ;  /* 0x0000100003037824 */ /* 0x000fc800078e00ff */
[----:B------:R-:W-:Y:S01]  /*0140*/  IMAD.IADD R23, R2, 0x1, -R23 ;  /* 0x0000000102177824 */ /* 0x000fe200078e0a17 */
[----:B------:R-:W-:Y:S02]  /*0150*/  LOP3.LUT R4, R3, 0xfffc0000, RZ, 0xc0, !PT ;  /* 0xfffc000003047812 */ /* 0x000fe400078ec0ff */
[----:B------:R-:W1:Y:S03]  /*0160*/  LDC.64 R2, c[0x0][0x218] ;  /* 0x00008600ff027b82 */ /* 0x000e660000000a00 */
[----:B------:R-:W-:-:S04]  /*0170*/  IMAD.IADD R4, R23, 0x1, R4 ;  /* 0x0000000117047824 */ /* 0x000fc800078e0204 */
[----:B------:R-:W-:Y:S01]  /*0180*/  IMAD R21, R21, 0x40, R4 ;  /* 0x0000004015157824 */ /* 0x000fe200078e0204 */
[----:B------:R-:W-:Y:S02]  /*0190*/  CS2R R12, SRZ ;  /* 0x00000000000c7805 */ /* 0x000fe4000001ff00 */
[----:B------:R-:W-:Y:S02]  /*01a0*/  CS2R R14, SRZ ;  /* 0x00000000000e7805 */ /* 0x000fe4000001ff00 */
[----:B------:R-:W-:Y:S01]  /*01b0*/  CS2R R4, SRZ ;  /* 0x0000000000047805 */ /* 0x000fe2000001ff00 */
[C---:B------:R-:W-:Y:S02]  /*01c0*/  VIADD R20, R21.reuse, 0x2000 ;  /* 0x0000200015147836 */ /* 0x040fe40000000000 */
[C---:B------:R-:W-:Y:S02]  /*01d0*/  VIADD R19, R21.reuse, 0x1000 ;  /* 0x0000100015137836 */ /* 0x040fe40000000000 */
[----:B--2---:R-:W-:-:S04]  /*01e0*/  IMAD.WIDE R16, R21, 0x4, R28 ;  /* 0x0000000415107825 */ /* 0x004fc800078e021c */
[----:B------:R-:W-:Y:S01]  /*01f0*/  VIADD R22, R21, 0x3000 ;  /* 0x0000300015167836 */ /* 0x000fe20000000000 */
[----:B------:R-:W2:Y:S01]  /*0200*/  @!P0 LDG.E.EL.128 R4, desc[UR6][R16.64] ;  /* 0x0000000610048981 */ /* 0x000ea2000c2e1d00 */
[----:B------:R-:W-:-:S04]  /*0210*/  IMAD.WIDE R20, R20, 0x4, R28 ;  /* 0x0000000414147825 */ /* 0x000fc800078e021c */
[--C-:B------:R-:W-:Y:S01]  /*0220*/  IMAD.WIDE R18, R19, 0x4, R28.reuse ;  /* 0x0000000413127825 */ /* 0x100fe200078e021c */
[----:B------:R3:W4:Y:S03]  /*0230*/  @!P0 LDG.E.EL.128 R12, desc[UR6][R20.64] ;  /* 0x00000006140c8981 */ /* 0x000726000c2e1d00 */
[----:B------:R-:W-:Y:S01]  /*0240*/  IMAD.WIDE R28, R22, 0x4, R28 ;  /* 0x00000004161c7825 */ /* 0x000fe200078e021c */
[----:B------:R5:W2:Y:S03]  /*0250*/  @!P0 LDG.E.EL.128 R8, desc[UR6][R18.64] ;  /* 0x0000000612088981 */ /* 0x000aa6000c2e1d00 */
[----:B-1----:R-:W-:Y:S01]  /*0260*/  IMAD.WIDE R2, R23, 0x4, R2 ;  /* 0x0000000417027825 */ /* 0x002fe200078e0202 */
[----:B------:R-:W-:Y:S02]  /*0270*/  CS2R R22, SRZ ;  /* 0x0000000000167805 */ /* 0x000fe4000001ff00 */
[----:B---3--:R-:W-:-:S02]  /*0280*/  CS2R R20, SRZ ;  /* 0x0000000000147805 */ /* 0x008fc4000001ff00 */
[----:B------:R-:W-:Y:S02]  /*0290*/  CS2R R16, SRZ ;  /* 0x0000000000107805 */ /* 0x000fe4000001ff00 */
[----:B0----5:R-:W-:Y:S02]  /*02a0*/  CS2R R18, SRZ ;  /* 0x0000000000127805 */ /* 0x021fe4000001ff00 */
[----:B------:R0:W2:Y:S04]  /*02b0*/  @!P0 LDG.E.EL.128 R20, desc[UR6][R2.64] ;  /* 0x0000000602148981 */ /* 0x0000a8000c2e1d00 */
[----:B------:R-:W3:Y:S01]  /*02c0*/  @!P0 LDG.E.EL.128 R16, desc[UR6][R28.64] ;  /* 0x000000061c108981 */ /* 0x000ee2000c2e1d00 */
[----:B------:R-:W-:-:S04]  /*02d0*/  SHF.R.U32.HI R0, RZ, 0x6, R0 ;  /* 0x00000006ff007819 */ /* 0x000fc80000011600 */
[----:B------:R-:W-:-:S04]  /*02e0*/  SGXT.U32 R0, R0, 0x2 ;  /* 0x000000020000781a */ /* 0x000fc80000000000 */
[----:B------:R-:W-:Y:S02]  /*02f0*/  LOP3.LUT R0, R27, R0, RZ, 0xfc, !PT ;  /* 0x000000001b007212 */ /* 0x000fe400078efcff */
[----:B------:R-:W0:Y:S01]  /*0300*/  S2R R27, SR_TID.X ;  /* 0x00000000001b7919 */ /* 0x000e220000002100 */
[----:B------:R-:W1:Y:S01]  /*0310*/  S2UR UR5, SR_CgaCtaId ;  /* 0x00000000000579c3 */ /* 0x000e620000008800 */
[----:B------:R-:W-:Y:S02]  /*0320*/  UMOV UR4, 0x400 ;  /* 0x0000040000047882 */ /* 0x000fe40000000000 */
[----:B-1----:R-:W-:Y:S01]  /*0330*/  UPRMT UR4, UR5, 0x654, UR4 ;  /* 0x0000065405047896 */ /* 0x002fe20008000004 */
[----:B0-----:R-:W-:-:S05]  /*0340*/  IMAD.SHL.U32 R3, R27, 0x400, RZ ;  /* 0x000004001b037824 */ /* 0x001fca00078e00ff */
[----:B------:R-:W-:-:S04]  /*0350*/  LOP3.LUT R3, R3, 0xc00, RZ, 0xc0, !PT ;  /* 0x00000c0003037812 */ /* 0x000fc800078ec0ff */
[----:B------:R-:W-:Y:S01]  /*0360*/  LOP3.LUT R2, R3, 0x100, RZ, 0xfc, !PT ;  /* 0x0000010003027812 */ /* 0x000fe200078efcff */
[----:B------:R-:W-:Y:S01]  /*0370*/  IMAD.SHL.U32 R27, R27, 0x4, RZ ;  /* 0x000000041b1b7824 */ /* 0x000fe200078e00ff */
[----:B------:R-:W-:-:S04]  /*0380*/  LOP3.LUT R24, R24, 0xfc, RZ, 0xc0, !PT ;  /* 0x000000fc18187812 */ /* 0x000fc800078ec0ff */
[----:B------:R-:W-:Y:S02]  /*0390*/  PRMT R25, R24, 0x6540, R25 ;  /* 0x0000654018197816 */ /* 0x000fe40000000019 */
[C---:B--2---:R-:W-:Y:S01]  /*03a0*/  FSETP.GEU.AND P4, PT, R20.reuse, -R4, PT ;  /* 0x800000041400720b */ /* 0x044fe20003f8e000 */
[C---:B------:R-:W-:Y:S01]  /*03b0*/  FADD R4, R20.reuse, R4 ;  /* 0x0000000414047221 */ /* 0x040fe20000000000 */
[C---:B----4-:R-:W-:Y:S01]  /*03c0*/  FSETP.GEU.AND P3, PT, R20.reuse, -R12, PT ;  /* 0x8000000c1400720b */ /* 0x050fe20003f6e000 */
[C---:B------:R-:W-:Y:S01]  /*03d0*/  FADD R12, R20.reuse, R12 ;  /* 0x0000000c140c7221 */ /* 0x040fe20000000000 */
[C---:B------:R-:W-:Y:S01]  /*03e0*/  FSETP.GEU.AND P5, PT, R21.reuse, -R9, PT ;  /* 0x800000091500720b */ /* 0x040fe20003fae000 */
[C---:B------:R-:W-:Y:S01]  /*03f0*/  FADD R9, R21.reuse, R9 ;  /* 0x0000000915097221 */ /* 0x040fe20000000000 */
[C---:B------:R-:W-:Y:S01]  /*0400*/  FSETP.GEU.AND P6, PT, R21.reuse, -R13, PT ;  /* 0x8000000d1500720b */ /* 0x040fe20003fce000 */
[----:B------:R-:W-:Y:S01]  /*0410*/  FADD R13, R21, R13 ;  /* 0x0000000d150d7221 */ /* 0x000fe20000000000 */
[C---:B------:R-:W-:Y:S01]  /*0420*/  FSETP.GEU.AND P2, PT, R20.reuse, -R8, PT ;  /* 0x800000081400720b */ /* 0x040fe20003f4e000 */
[----:B------:R-:W-:Y:S01]  /*0430*/  FADD R8, R20, R8 ;  /* 0x0000000814087221 */ /* 0x000fe20000000000 */
[----:B------:R-:W-:-:S02]  /*0440*/  FSEL R4, R4, RZ, P4 ;  /* 0x000000ff04047208 */ /* 0x000fc40002000000 */
[----:B------:R-:W-:Y:S02]  /*0450*/  FSEL R12, R12, RZ, P3 ;  /* 0x000000ff0c0c7208 */ /* 0x000fe40001800000 */
[C---:B------:R-:W-:Y:S01]  /*0460*/  FSETP.GEU.AND P4, PT, R22.reuse, -R10, PT ;  /* 0x8000000a1600720b */ /* 0x040fe20003f8e000 */
[----:B------:R-:W-:Y:S01]  /*0470*/  FADD R10, R22, R10 ;  /* 0x0000000a160a7221 */ /* 0x000fe20000000000 */
[----:B------:R-:W-:Y:S02]  /*0480*/  FSEL R9, R9, RZ, P5 ;  /* 0x000000ff09097208 */ /* 0x000fe40002800000 */
[----:B------:R-:W-:Y:S02]  /*0490*/  FSEL R13, R13, RZ, P6 ;  /* 0x000000ff0d0d7208 */ /* 0x000fe40003000000 */
[C---:B---3--:R-:W-:Y:S01]  /*04a0*/  FSETP.GEU.AND P1, PT, R20.reuse, -R16, PT ;  /* 0x800000101400720b */ /* 0x048fe20003f2e000 */
[----:B------:R-:W-:Y:S01]  /*04b0*/  FADD R16, R20, R16 ;  /* 0x0000001014107221 */ /* 0x000fe20000000000 */
[C---:B------:R-:W-:Y:S01]  /*04c0*/  FSETP.GEU.AND P3, PT, R22.reuse, -R6, PT ;  /* 0x800000061600720b */ /* 0x040fe20003f6e000 */
[C---:B------:R-:W-:Y:S01]  /*04d0*/  FADD R6, R22.reuse, R6 ;  /* 0x0000000616067221 */ /* 0x040fe20000000000 */
[C---:B------:R-:W-:Y:S01]  /*04e0*/  FSETP.GEU.AND P5, PT, R22.reuse, -R14, PT ;  /* 0x8000000e1600720b */ /* 0x040fe20003fae000 */
[C---:B------:R-:W-:Y:S01]  /*04f0*/  FADD R14, R22.reuse, R14 ;  /* 0x0000000e160e7221 */ /* 0x040fe20000000000 */
[C---:B------:R-:W-:Y:S01]  /*0500*/  FSETP.GEU.AND P6, PT, R22.reuse, -R18, PT ;  /* 0x800000121600720b */ /* 0x040fe20003fce000 */
[----:B------:R-:W-:Y:S01]  /*0510*/  FADD R18, R22, R18 ;  /* 0x0000001216127221 */ /* 0x000fe20000000000 */
[----:B------:R-:W-:-:S02]  /*0520*/  FSEL R8, R8, RZ, P2 ;  /* 0x000000ff08087208 */ /* 0x000fc40001000000 */
[C---:B------:R-:W-:Y:S01]  /*0530*/  FSETP.GEU.AND P0, PT, R21.reuse, -R5, PT ;  /* 0x800000051500720b */ /* 0x040fe20003f0e000 */
[C---:B------:R-:W-:Y:S01]  /*0540*/  FADD R5, R21.reuse, R5 ;  /* 0x0000000515057221 */ /* 0x040fe20000000000 */
[C---:B------:R-:W-:Y:S01]  /*0550*/  FSETP.GEU.AND P2, PT, R21.reuse, -R17, PT ;  /* 0x800000111500720b */ /* 0x040fe20003f4e000 */
[----:B------:R-:W-:Y:S01]  /*0560*/  FADD R17, R21, R17 ;  /* 0x0000001115117221 */ /* 0x000fe20000000000 */
[C---:B------:R-:W-:Y:S02]  /*0570*/  LOP3.LUT R20, R3.reuse, R26, RZ, 0xfc, !PT ;  /* 0x0000001a03147212 */ /* 0x040fe400078efcff */
[C---:B------:R-:W-:Y:S02]  /*0580*/  LOP3.LUT R22, R3.reuse, 0x200, RZ, 0xfc, !PT ;  /* 0x0000020003167812 */ /* 0x040fe400078efcff */
[C---:B------:R-:W-:Y:S02]  /*0590*/  LOP3.LUT R26, R3.reuse, 0x300, RZ, 0xfc, !PT ;  /* 0x00000300031a7812 */ /* 0x040fe400078efcff */
[----:B------:R-:W-:-:S02]  /*05a0*/  LEA.HI R21, R3, UR4, RZ, 0x1a ;  /* 0x0000000403157c11 */ /* 0x000fc4000f8fd0ff */
[----:B------:R-:W-:Y:S02]  /*05b0*/  LEA.HI R3, R2, UR4, RZ, 0x1a ;  /* 0x0000000402037c11 */ /* 0x000fe4000f8fd0ff */
[----:B------:R-:W-:Y:S02]  /*05c0*/  FSEL R10, R10, RZ, P4 ;  /* 0x000000ff0a0a7208 */ /* 0x000fe40002000000 */
[----:B------:R-:W-:Y:S02]  /*05d0*/  LEA.HI R29, R22, UR4, RZ, 0x1a ;  /* 0x00000004161d7c11 */ /* 0x000fe4000f8fd0ff */
[C---:B------:R-:W-:Y:S01]  /*05e0*/  FSETP.GEU.AND P4, PT, R23.reuse, -R7, PT ;  /* 0x800000071700720b */ /* 0x040fe20003f8e000 */
[----:B------:R-:W-:Y:S01]  /*05f0*/  FADD R7, R23, R7 ;  /* 0x0000000717077221 */ /* 0x000fe20000000000 */
[----:B------:R-:W-:Y:S01]  /*0600*/  LEA.HI R26, R26, UR4, RZ, 0x1a ;  /* 0x000000041a1a7c11 */ /* 0x000fe2000f8fd0ff */
[C---:B------:R-:W-:Y:S01]  /*0610*/  IMAD R21, R20.reuse, 0x4, R21 ;  /* 0x0000000414157824 */ /* 0x040fe200078e0215 */
[----:B------:R-:W-:Y:S01]  /*0620*/  FSEL R5, R5, RZ, P0 ;  /* 0x000000ff05057208 */ /* 0x000fe20000000000 */
[C---:B------:R-:W-:Y:S01]  /*0630*/  IMAD R2, R20.reuse, 0x4, R3 ;  /* 0x0000000414027824 */ /* 0x040fe200078e0203 */
[----:B------:R-:W-:Y:S01]  /*0640*/  FSETP.GEU.AND P0, PT, R23, -R11, PT ;  /* 0x8000000b1700720b */ /* 0x000fe20003f0e000 */
[----:B------:R-:W-:-:S02]  /*0650*/  IMAD R3, R20, 0x4, R29 ;  /* 0x0000000414037824 */ /* 0x000fc400078e021d */
[----:B------:R-:W-:Y:S01]  /*0660*/  FADD R11, R23, R11 ;  /* 0x0000000b170b7221 */ /* 0x000fe20000000000 */
[----:B------:R-:W-:Y:S01]  /*0670*/  FSEL R6, R6, RZ, P3 ;  /* 0x000000ff06067208 */ /* 0x000fe20001800000 */
[----:B------:R-:W-:Y:S01]  /*0680*/  IMAD R20, R20, 0x4, R26 ;  /* 0x0000000414147824 */ /* 0x000fe200078e021a */
[----:B------:R-:W-:Y:S01]  /*0690*/  FSEL R7, R7, RZ, P4 ;  /* 0x000000ff07077208 */ /* 0x000fe20002000000 */
[----:B------:R0:W-:Y:S01]  /*06a0*/  STS [R21], R4 ;  /* 0x0000000415007388 */ /* 0x0001e20000000800 */
[C---:B------:R-:W-:Y:S01]  /*06b0*/  FSETP.GEU.AND P3, PT, R23.reuse, -R15, PT ;  /* 0x8000000f1700720b */ /* 0x040fe20003f6e000 */
[----:B------:R-:W-:Y:S01]  /*06c0*/  FADD R15, R23, R15 ;  /* 0x0000000f170f7221 */ /* 0x000fe20000000000 */
[----:B------:R-:W-:Y:S01]  /*06d0*/  FSEL R11, R11, RZ, P0 ;  /* 0x000000ff0b0b7208 */ /* 0x000fe20000000000 */
[----:B------:R1:W-:Y:S01]  /*06e0*/  STS [R2+0x400], R5 ;  /* 0x0004000502007388 */ /* 0x0003e20000000800 */
[----:B------:R-:W-:-:S03]  /*06f0*/  FSETP.GEU.AND P0, PT, R23, -R19, PT ;  /* 0x800000131700720b */ /* 0x000fc60003f0e000 */
[----:B------:R2:W-:Y:S01]  /*0700*/  STS [R3+0x800], R6 ;  /* 0x0008000603007388 */ /* 0x0005e20000000800 */
[----:B------:R-:W-:Y:S01]  /*0710*/  FADD R19, R23, R19 ;  /* 0x0000001317137221 */ /* 0x000fe20000000000 */
[----:B------:R-:W-:Y:S02]  /*0720*/  FSEL R14, R14, RZ, P5 ;  /* 0x000000ff0e0e7208 */ /* 0x000fe40002800000 */
[----:B------:R-:W-:Y:S01]  /*0730*/  STS [R20+0xc00], R7 ;  /* 0x000c000714007388 */ /* 0x000fe20000000800 */
[----:B------:R-:W-:-:S03]  /*0740*/  FSEL R15, R15, RZ, P3 ;  /* 0x000000ff0f0f7208 */ /* 0x000fc60001800000 */
[----:B------:R3:W-:Y:S01]  /*0750*/  STS [R21+0x100], R8 ;  /* 0x0001000815007388 */ /* 0x0007e20000000800 */
[----:B0-----:R-:W-:-:S03]  /*0760*/  FSEL R4, R16, RZ, P1 ;  /* 0x000000ff10047208 */ /* 0x001fc60000800000 */
[----:B------:R-:W-:Y:S01]  /*0770*/  STS [R2+0x500], R9 ;  /* 0x0005000902007388 */ /* 0x000fe20000000800 */
[----:B------:R-:W-:-:S03]  /*0780*/  FSEL R17, R17, RZ, P2 ;  /* 0x000000ff11117208 */ /* 0x000fc60001000000 */
[----:B------:R-:W-:Y:S01]  /*0790*/  STS [R3+0x900], R10 ;  /* 0x0009000a03007388 */ /* 0x000fe20000000800 */
[----:B------:R-:W-:-:S03]  /*07a0*/  FSEL R18, R18, RZ, P6 ;  /* 0x000000ff12127208 */ /* 0x000fc60003000000 */
[----:B------:R-:W-:Y:S01]  /*07b0*/  STS [R20+0xd00], R11 ;  /* 0x000d000b14007388 */ /* 0x000fe20000000800 */
[----:B------:R-:W-:-:S03]  /*07c0*/  FSEL R19, R19, RZ, P0 ;  /* 0x000000ff13137208 */ /* 0x000fc60000000000 */
[----:B------:R-:W-:Y:S04]  /*07d0*/  STS [R21+0x200], R12 ;  /* 0x0002000c15007388 */ /* 0x000fe80000000800 */
[----:B------:R-:W-:Y:S04]  /*07e0*/  STS [R2+0x600], R13 ;  /* 0x0006000d02007388 */ /* 0x000fe80000000800 */
[----:B------:R-:W-:Y:S04]  /*07f0*/  STS [R3+0xa00], R14 ;  /* 0x000a000e03007388 */ /* 0x000fe80000000800 */
[----:B------:R-:W-:Y:S01]  /*0800*/  STS [R20+0xe00], R15 ;  /* 0x000e000f14007388 */ /* 0x000fe20000000800 */
[----:B------:R-:W-:-:S03]  /*0810*/  LOP3.LUT R16, R27, 0x3fc, RZ, 0xc0, !PT ;  /* 0x000003fc1b107812 */ /* 0x000fc600078ec0ff */
[----:B------:R0:W-:Y:S04]  /*0820*/  STS [R21+0x300], R4 ;  /* 0x0003000415007388 */ /* 0x0001e80000000800 */
[----:B------:R4:W-:Y:S04]  /*0830*/  STS [R2+0x700], R17 ;  /* 0x0007001102007388 */ /* 0x0009e80000000800 */
[----:B------:R5:W-:Y:S04]  /*0840*/  STS [R3+0xb00], R18 ;  /* 0x000b001203007388 */ /* 0x000be80000000800 */
[----:B------:R-:W-:Y:S01]  /*0850*/  STS [R20+0xf00], R19 ;  /* 0x000f001314007388 */ /* 0x000fe20000000800 */
[----:B-1----:R-:W-:-:S02]  /*0860*/  LOP3.LUT R5, R16, 0x400, RZ, 0xfc, !PT ;  /* 0x0000040010057812 */ /* 0x002fc400078efcff */
[----:B--2---:R-:W-:Y:S02]  /*0870*/  LOP3.LUT R6, R16, 0x800, RZ, 0xfc, !PT ;  /* 0x0000080010067812 */ /* 0x004fe400078efcff */
[----:B---3--:R-:W-:Y:S02]  /*0880*/  SHF.R.U32.HI R8, RZ, 0x8, R27 ;  /* 0x00000008ff087819 */ /* 0x008fe4000001161b */
[----:B------:R-:W-:Y:S02]  /*0890*/  SHF.R.U32.HI R5, RZ, 0x6, R5 ;  /* 0x00000006ff057819 */ /* 0x000fe40000011605 */
[----:B------:R-:W-:Y:S02]  /*08a0*/  SHF.R.U32.HI R7, RZ, 0x6, R6 ;  /* 0x00000006ff077819 */ /* 0x000fe40000011606 */
[----:B0-----:R-:W-:Y:S02]  /*08b0*/  SGXT.U32 R4, R8, 0x2 ;  /* 0x000000020804781a */ /* 0x001fe40000000000 */
[----:B------:R-:W-:-:S02]  /*08c0*/  LOP3.LUT R6, R5, 0x1c, RZ, 0xc0, !PT ;  /* 0x0000001c05067812 */ /* 0x000fc400078ec0ff */
[----:B------:R-:W-:Y:S02]  /*08d0*/  LOP3.LUT R8, R7, 0x2c, RZ, 0xc0, !PT ;  /* 0x0000002c07087812 */ /* 0x000fe400078ec0ff */
[----:B------:R-:W-:Y:S01]  /*08e0*/  LEA R5, R4, UR4, 0x2 ;  /* 0x0000000404057c11 */ /* 0x000fe2000f8e10ff */
[----:B------:R-:W-:Y:S01]  /*08f0*/  VIADD R7, R6, UR4 ;  /* 0x0000000406077c36 */ /* 0x000fe20008000000 */
[----:B----4-:R-:W-:Y:S01]  /*0900*/  LOP3.LUT R2, R4, 0x3fc, R27, 0xf8, !PT ;  /* 0x000003fc04027812 */ /* 0x010fe200078ef81b */
[----:B------:R-:W-:Y:S02]  /*0910*/  VIADD R9, R8, UR4 ;  /* 0x0000000408097c36 */ /* 0x000fe40008000000 */
[----:B------:R-:W-:Y:S01]  /*0920*/  IMAD R17, R16, 0x4, R5 ;  /* 0x0000000410117824 */ /* 0x000fe200078e0205 */
[----:B------:R-:W-:Y:S01]  /*0930*/  BAR.SYNC.DEFER_BLOCKING 0x0 ;  /* 0x0000000000007b1d */ /* 0x000fe20000010000 */
[----:B------:R-:W-:Y:S01]  /*0940*/  LEA R2, R2, UR4, 0x2 ;  /* 0x0000000402027c11 */ /* 0x000fe2000f8e10ff */
[----:B-----5:R-:W-:-:S02]  /*0950*/  IMAD R18, R16, 0x4, R7 ;  /* 0x0000000410127824 */ /* 0x020fc400078e0207 */
[C---:B------:R-:W-:Y:S02]  /*0960*/  IMAD R21, R16.reuse, 0x4, R9 ;  /* 0x0000000410157824 */ /* 0x040fe400078e0209 */
[----:B------:R0:W-:Y:S04]  /*0970*/  LDS R4, [R2] ;  /* 0x0000000002047984 */ /* 0x0001e80000000800 */
[----:B------:R-:W-:Y:S04]  /*0980*/  LDS R5, [R17+0x4] ;  /* 0x0000040011057984 */ /* 0x000fe80000000800 */
[----:B------:R-:W-:Y:S01]  /*0990*/  LDS R6, [R17+0x8] ;  /* 0x0000080011067984 */ /* 0x000fe20000000800 */
[----:B0-----:R-:W0:Y:S03]  /*09a0*/  LDC.64 R2, c[0x0][0x220] ;  /* 0x00008800ff027b82 */ /* 0x001e260000000a00 */
[----:B------:R1:W2:Y:S04]  /*09b0*/  LDS R7, [R17+0xc] ;  /* 0x00000c0011077984 */ /* 0x0002a80000000800 */
[----:B------:R-:W-:Y:S04]  /*09c0*/  LDS R8, [R18+0x1000] ;  /* 0x0010000012087984 */ /* 0x000fe80000000800 */
[----:B------:R-:W-:Y:S04]  /*09d0*/  LDS R9, [R18+0x1004] ;  /* 0x0010040012097984 */ /* 0x000fe80000000800 */
[----:B------:R-:W-:Y:S04]  /*09e0*/  LDS R10, [R18+0x1008] ;  /* 0x00100800120a7984 */ /* 0x000fe80000000800 */
[----:B------:R3:W4:Y:S04]  /*09f0*/  LDS R11, [R18+0x100c] ;  /* 0x00100c00120b7984 */ /* 0x0007280000000800 */
[----:B------:R-:W-:Y:S04]  /*0a00*/  LDS R12, [R21+0x2000] ;  /* 0x00200000150c7984 */ /* 0x000fe80000000800 */
[----:B------:R-:W-:Y:S04]  /*0a10*/  LDS R13, [R21+0x2004] ;  /* 0x00200400150d7984 */ /* 0x000fe80000000800 */
[----:B------:R-:W-:Y:S04]  /*0a20*/  LDS R14, [R21+0x2008] ;  /* 0x00200800150e7984 */ /* 0x000fe80000000800 */
[----:B------:R5:W4:Y:S01]  /*0a30*/  LDS R15, [R21+0x200c] ;  /* 0x00200c00150f7984 */ /* 0x000b220000000800 */
[----:B-1----:R-:W-:-:S02]  /*0a40*/  LOP3.LUT R17, R16, 0xc00, RZ, 0xfc, !PT ;  /* 0x00000c0010117812 */ /* 0x002fc400078efcff */
[C---:B---3--:R-:W-:Y:S02]  /*0a50*/  LOP3.LUT R18, R0.reuse, 0x4, RZ, 0xfc, !PT ;  /* 0x0000000400127812 */ /* 0x048fe400078efcff */
[----:B------:R-:W-:Y:S02]  /*0a60*/  SHF.R.U32.HI R22, RZ, 0x6, R17 ;  /* 0x00000006ff167819 */ /* 0x000fe40000011611 */
[C---:B------:R-:W-:Y:S02]  /*0a70*/  LOP3.LUT R20, R0.reuse, 0x8, RZ, 0xfc, !PT ;  /* 0x0000000800147812 */ /* 0x040fe400078efcff */
[C---:B------:R-:W-:Y:S02]  /*0a80*/  LOP3.LUT R17, R0.reuse, 0xc, RZ, 0xfc, !PT ;  /* 0x0000000c00117812 */ /* 0x040fe400078efcff */
[----:B------:R-:W-:Y:S02]  /*0a90*/  ISETP.GE.AND P1, PT, R0, 0x100, PT ;  /* 0x000001000000780c */ /* 0x000fe40003f26270 */
[----:B------:R-:W-:-:S02]  /*0aa0*/  ISETP.GE.AND P2, PT, R18, 0x100, PT ;  /* 0x000001001200780c */ /* 0x000fc40003f46270 */
[----:B------:R-:W-:Y:S01]  /*0ab0*/  ISETP.GE.AND P3, PT, R20, 0x100, PT ;  /* 0x000001001400780c */ /* 0x000fe20003f66270 */
[--C-:B------:R-:W-:Y:S01]  /*0ac0*/  IMAD R19, R0, 0x1000, R25.reuse ;  /* 0x0000100000137824 */ /* 0x100fe200078e0219 */
[----:B------:R-:W-:Y:S01]  /*0ad0*/  ISETP.GE.AND P0, PT, R17, 0x100, PT ;  /* 0x000001001100780c */ /* 0x000fe20003f06270 */
[--C-:B-----5:R-:W-:Y:S01]  /*0ae0*/  IMAD R21, R18, 0x1000, R25.reuse ;  /* 0x0000100012157824 */ /* 0x120fe200078e0219 */
[----:B------:R-:W-:Y:S01]  /*0af0*/  LOP3.LUT R22, R22, 0x3c, RZ, 0xc0, !PT ;  /* 0x0000003c16167812 */ /* 0x000fe200078ec0ff */
[----:B------:R-:W-:Y:S02]  /*0b00*/  IMAD R23, R20, 0x1000, R25 ;  /* 0x0000100014177824 */ /* 0x000fe400078e0219 */
[----:B0-----:R-:W-:-:S04]  /*0b10*/  IMAD.WIDE R18, R19, 0x4, R2 ;  /* 0x0000000413127825 */ /* 0x001fc800078e0202 */
[----:B------:R-:W-:Y:S02]  /*0b20*/  VIADD R17, R22, UR4 ;  /* 0x0000000416117c36 */ /* 0x000fe40008000000 */
[--C-:B------:R-:W-:Y:S01]  /*0b30*/  IMAD.WIDE R20, R21, 0x4, R2.reuse ;  /* 0x0000000415147825 */ /* 0x100fe200078e0202 */
[----:B--2---:R0:W-:Y:S03]  /*0b40*/  @!P1 STG.E.128 desc[UR6][R18.64], R4 ;  /* 0x0000000412009986 */ /* 0x0041e6000c101d06 */
[----:B------:R-:W-:Y:S01]  /*0b50*/  IMAD.WIDE R22, R23, 0x4, R2 ;  /* 0x0000000417167825 */ /* 0x000fe200078e0202 */
[----:B----4-:R0:W-:Y:S03]  /*0b60*/  @!P2 STG.E.128 desc[UR6][R20.64], R8 ;  /* 0x000000081400a986 */ /* 0x0101e6000c101d06 */
[----:B------:R-:W-:Y:S01]  /*0b70*/  IMAD R17, R16, 0x4, R17 ;  /* 0x0000000410117824 */ /* 0x000fe200078e0211 */
[----:B------:R0:W-:Y:S02]  /*0b80*/  @!P3 STG.E.128 desc[UR6][R22.64], R12 ;  /* 0x0000000c1600b986 */ /* 0x0001e4000c101d06 */
[----:B0-----:R-:W-:Y:S05]  /*0b90*/  @P0 EXIT ;  /* 0x000000000000094d */ /* 0x001fea0003800000 */
[----:B0-----:R-:W-:Y:S01]  /*0ba0*/  LDS R4, [R17+0x3000] ;  /* 0x0030000011047984 */ /* 0x001fe20000000800 */
[----:B------:R-:W-:-:S03]  /*0bb0*/  LOP3.LUT R0, R0, 0xc, RZ, 0xfc, !PT ;  /* 0x0000000c00007812 */ /* 0x000fc600078efcff */
[----:B------:R-:W-:Y:S02]  /*0bc0*/  LDS R5, [R17+0x3004] ;  /* 0x0030040011057984 */ /* 0x000fe40000000800 */
[----:B------:R-:W-:Y:S02]  /*0bd0*/  IMAD R25, R0, 0x1000, R25 ;  /* 0x0000100000197824 */ /* 0x000fe400078e0219 */
[----:B------:R-:W-:Y:S02]  /*0be0*/  LDS R6, [R17+0x3008] ;  /* 0x0030080011067984 */ /* 0x000fe40000000800 */
[----:B------:R-:W-:Y:S02]  /*0bf0*/  IMAD.WIDE R2, R25, 0x4, R2 ;  /* 0x0000000419027825 */ /* 0x000fe400078e0202 */
[----:B------:R-:W0:Y:S04]  /*0c00*/  LDS R7, [R17+0x300c] ;  /* 0x00300c0011077984 */ /* 0x000e280000000800 */
[----:B0-----:R-:W-:Y:S01]  /*0c10*/  STG.E.128 desc[UR6][R2.64], R4 ;  /* 0x0000000402007986 */ /* 0x001fe2000c101d06 */
[----:B------:R-:W-:Y:S05]  /*0c20*/  EXIT ;  /* 0x000000000000794d */ /* 0x000fea0003800000 */
.L_x_0:
[----:B------:R-:W-:-:S00]  /*0c30*/  BRA `(.L_x_0) ;  /* 0xfffffffc00fc7947 */ /* 0x000fc0000383ffff */
[----:B------:R-:W-:-:S00]  /*0c40*/  NOP ;  /* 0x0000000000007918 */ /* 0x000fc00000000000 */
        /* <DEDUP_REMOVED lines=11> */
.L_x_1:


//--------------------- .nv.shared.triton_poi_fused_convolution_div_relu_sub_7 --------------------------
	.section	.nv.shared.triton_poi_fused_convolution_div_relu_sub_7,"aw",@nobits
	.sectionflags	@""
	.align	16
	.zero		1024


//--------------------- .nv.constant0.triton_poi_fused_convolution_div_relu_sub_7 --------------------------
	.section	.nv.constant0.triton_poi_fused_convolution_div_relu_sub_7,"a",@progbits
	.sectionflags	@""
	.align	4
.nv.constant0.triton_poi_fused_convolution_div_relu_sub_7:
	.zero		560
